//
// Generated by NVIDIA NVVM Compiler
//
// Compiler Build ID: CL-36424714
// Cuda compilation tools, release 13.0, V13.0.88
// Based on NVVM 20.0.0
//

.version 9.0
.target sm_100
.address_size 64

	// .globl	_Z23cuda_mul_matrix_complexP7ComplexPKS_S2_iii

.visible .entry _Z23cuda_mul_matrix_complexP7ComplexPKS_S2_iii(
	.param .u64 .ptr .align 1 _Z23cuda_mul_matrix_complexP7ComplexPKS_S2_iii_param_0,
	.param .u64 .ptr .align 1 _Z23cuda_mul_matrix_complexP7ComplexPKS_S2_iii_param_1,
	.param .u64 .ptr .align 1 _Z23cuda_mul_matrix_complexP7ComplexPKS_S2_iii_param_2,
	.param .u32 _Z23cuda_mul_matrix_complexP7ComplexPKS_S2_iii_param_3,
	.param .u32 _Z23cuda_mul_matrix_complexP7ComplexPKS_S2_iii_param_4,
	.param .u32 _Z23cuda_mul_matrix_complexP7ComplexPKS_S2_iii_param_5
)
{
	.reg .pred 	%p<11>;
	.reg .b32 	%r<42>;
	.reg .b32 	%f<204>;
	.reg .b64 	%rd<39>;

	ld.param.u64 	%rd3, [_Z23cuda_mul_matrix_complexP7ComplexPKS_S2_iii_param_0];
	ld.param.u64 	%rd4, [_Z23cuda_mul_matrix_complexP7ComplexPKS_S2_iii_param_1];
	ld.param.u64 	%rd5, [_Z23cuda_mul_matrix_complexP7ComplexPKS_S2_iii_param_2];
	ld.param.u32 	%r22, [_Z23cuda_mul_matrix_complexP7ComplexPKS_S2_iii_param_3];
	ld.param.u32 	%r20, [_Z23cuda_mul_matrix_complexP7ComplexPKS_S2_iii_param_4];
	ld.param.u32 	%r21, [_Z23cuda_mul_matrix_complexP7ComplexPKS_S2_iii_param_5];
	cvta.to.global.u64 	%rd1, %rd5;
	cvta.to.global.u64 	%rd2, %rd4;
	mov.u32 	%r23, %ctaid.x;
	mov.u32 	%r24, %ntid.x;
	mov.u32 	%r25, %tid.x;
	mad.lo.s32 	%r1, %r23, %r24, %r25;
	mul.lo.s32 	%r26, %r20, %r22;
	setp.ge.s32 	%p1, %r1, %r26;
	@%p1 bra 	$L__BB0_14;
	rem.s32 	%r2, %r1, %r20;
	setp.lt.s32 	%p2, %r21, 1;
	mov.f32 	%f202, 0f00000000;
	mov.f32 	%f203, %f202;
	@%p2 bra 	$L__BB0_13;
	div.s32 	%r28, %r1, %r20;
	mul.lo.s32 	%r3, %r28, %r21;
	and.b32  	%r4, %r21, 7;
	setp.lt.u32 	%p3, %r21, 8;
	mov.f32 	%f203, 0f00000000;
	mov.b32 	%r40, 0;
	mov.f32 	%f202, %f203;
	@%p3 bra 	$L__BB0_5;
	and.b32  	%r40, %r21, 2147483640;
	neg.s32 	%r38, %r40;
	shl.b32 	%r7, %r20, 3;
	mov.f32 	%f203, 0f00000000;
	mul.wide.s32 	%rd10, %r20, 8;
	mov.u32 	%r36, %r3;
	mov.u32 	%r37, %r2;
$L__BB0_4:
	.pragma "nounroll";
	mul.wide.s32 	%rd6, %r36, 8;
	add.s64 	%rd7, %rd2, %rd6;
	ld.global.f32 	%f29, [%rd7];
	ld.global.f32 	%f30, [%rd7+4];
	mul.wide.s32 	%rd8, %r37, 8;
	add.s64 	%rd9, %rd1, %rd8;
	ld.global.f32 	%f31, [%rd9];
	ld.global.f32 	%f32, [%rd9+4];
	mul.f32 	%f33, %f29, %f31;
	mul.f32 	%f34, %f30, %f32;
	sub.f32 	%f35, %f33, %f34;
	mul.f32 	%f36, %f29, %f32;
	fma.rn.f32 	%f37, %f30, %f31, %f36;
	add.f32 	%f38, %f202, %f35;
	add.f32 	%f39, %f203, %f37;
	ld.global.f32 	%f40, [%rd7+8];
	ld.global.f32 	%f41, [%rd7+12];
	add.s64 	%rd11, %rd9, %rd10;
	ld.global.f32 	%f42, [%rd11];
	ld.global.f32 	%f43, [%rd11+4];
	mul.f32 	%f44, %f40, %f42;
	mul.f32 	%f45, %f41, %f43;
	sub.f32 	%f46, %f44, %f45;
	mul.f32 	%f47, %f40, %f43;
	fma.rn.f32 	%f48, %f41, %f42, %f47;
	add.f32 	%f49, %f38, %f46;
	add.f32 	%f50, %f39, %f48;
	ld.global.f32 	%f51, [%rd7+16];
	ld.global.f32 	%f52, [%rd7+20];
	add.s64 	%rd12, %rd11, %rd10;
	ld.global.f32 	%f53, [%rd12];
	ld.global.f32 	%f54, [%rd12+4];
	mul.f32 	%f55, %f51, %f53;
	mul.f32 	%f56, %f52, %f54;
	sub.f32 	%f57, %f55, %f56;
	mul.f32 	%f58, %f51, %f54;
	fma.rn.f32 	%f59, %f52, %f53, %f58;
	add.f32 	%f60, %f49, %f57;
	add.f32 	%f61, %f50, %f59;
	ld.global.f32 	%f62, [%rd7+24];
	ld.global.f32 	%f63, [%rd7+28];
	add.s64 	%rd13, %rd12, %rd10;
	ld.global.f32 	%f64, [%rd13];
	ld.global.f32 	%f65, [%rd13+4];
	mul.f32 	%f66, %f62, %f64;
	mul.f32 	%f67, %f63, %f65;
	sub.f32 	%f68, %f66, %f67;
	mul.f32 	%f69, %f62, %f65;
	fma.rn.f32 	%f70, %f63, %f64, %f69;
	add.f32 	%f71, %f60, %f68;
	add.f32 	%f72, %f61, %f70;
	ld.global.f32 	%f73, [%rd7+32];
	ld.global.f32 	%f74, [%rd7+36];
	add.s64 	%rd14, %rd13, %rd10;
	ld.global.f32 	%f75, [%rd14];
	ld.global.f32 	%f76, [%rd14+4];
	mul.f32 	%f77, %f73, %f75;
	mul.f32 	%f78, %f74, %f76;
	sub.f32 	%f79, %f77, %f78;
	mul.f32 	%f80, %f73, %f76;
	fma.rn.f32 	%f81, %f74, %f75, %f80;
	add.f32 	%f82, %f71, %f79;
	add.f32 	%f83, %f72, %f81;
	ld.global.f32 	%f84, [%rd7+40];
	ld.global.f32 	%f85, [%rd7+44];
	add.s64 	%rd15, %rd14, %rd10;
	ld.global.f32 	%f86, [%rd15];
	ld.global.f32 	%f87, [%rd15+4];
	mul.f32 	%f88, %f84, %f86;
	mul.f32 	%f89, %f85, %f87;
	sub.f32 	%f90, %f88, %f89;
	mul.f32 	%f91, %f84, %f87;
	fma.rn.f32 	%f92, %f85, %f86, %f91;
	add.f32 	%f93, %f82, %f90;
	add.f32 	%f94, %f83, %f92;
	ld.global.f32 	%f95, [%rd7+48];
	ld.global.f32 	%f96, [%rd7+52];
	add.s64 	%rd16, %rd15, %rd10;
	ld.global.f32 	%f97, [%rd16];
	ld.global.f32 	%f98, [%rd16+4];
	mul.f32 	%f99, %f95, %f97;
	mul.f32 	%f100, %f96, %f98;
	sub.f32 	%f101, %f99, %f100;
	mul.f32 	%f102, %f95, %f98;
	fma.rn.f32 	%f103, %f96, %f97, %f102;
	add.f32 	%f104, %f93, %f101;
	add.f32 	%f105, %f94, %f103;
	ld.global.f32 	%f106, [%rd7+56];
	ld.global.f32 	%f107, [%rd7+60];
	add.s64 	%rd17, %rd16, %rd10;
	ld.global.f32 	%f108, [%rd17];
	ld.global.f32 	%f109, [%rd17+4];
	mul.f32 	%f110, %f106, %f108;
	mul.f32 	%f111, %f107, %f109;
	sub.f32 	%f112, %f110, %f111;
	mul.f32 	%f113, %f106, %f109;
	fma.rn.f32 	%f114, %f107, %f108, %f113;
	add.f32 	%f202, %f104, %f112;
	add.f32 	%f203, %f105, %f114;
	add.s32 	%r38, %r38, 8;
	add.s32 	%r37, %r37, %r7;
	add.s32 	%r36, %r36, 8;
	setp.ne.s32 	%p4, %r38, 0;
	@%p4 bra 	$L__BB0_4;
$L__BB0_5:
	setp.eq.s32 	%p5, %r4, 0;
	@%p5 bra 	$L__BB0_13;
	and.b32  	%r15, %r21, 3;
	setp.lt.u32 	%p6, %r4, 4;
	@%p6 bra 	$L__BB0_8;
	add.s32 	%r29, %r40, %r3;
	mul.wide.s32 	%rd18, %r29, 8;
	add.s64 	%rd19, %rd2, %rd18;
	ld.global.f32 	%f116, [%rd19];
	ld.global.f32 	%f117, [%rd19+4];
	mad.lo.s32 	%r30, %r40, %r20, %r2;
	mul.wide.s32 	%rd20, %r30, 8;
	add.s64 	%rd21, %rd1, %rd20;
	ld.global.f32 	%f118, [%rd21];
	ld.global.f32 	%f119, [%rd21+4];
	mul.f32 	%f120, %f116, %f118;
	mul.f32 	%f121, %f117, %f119;
	sub.f32 	%f122, %f120, %f121;
	mul.f32 	%f123, %f116, %f119;
	fma.rn.f32 	%f124, %f117, %f118, %f123;
	add.f32 	%f125, %f202, %f122;
	add.f32 	%f126, %f203, %f124;
	ld.global.f32 	%f127, [%rd19+8];
	ld.global.f32 	%f128, [%rd19+12];
	mul.wide.s32 	%rd22, %r20, 8;
	add.s64 	%rd23, %rd21, %rd22;
	ld.global.f32 	%f129, [%rd23];
	ld.global.f32 	%f130, [%rd23+4];
	mul.f32 	%f131, %f127, %f129;
	mul.f32 	%f132, %f128, %f130;
	sub.f32 	%f133, %f131, %f132;
	mul.f32 	%f134, %f127, %f130;
	fma.rn.f32 	%f135, %f128, %f129, %f134;
	add.f32 	%f136, %f125, %f133;
	add.f32 	%f137, %f126, %f135;
	ld.global.f32 	%f138, [%rd19+16];
	ld.global.f32 	%f139, [%rd19+20];
	add.s64 	%rd24, %rd23, %rd22;
	ld.global.f32 	%f140, [%rd24];
	ld.global.f32 	%f141, [%rd24+4];
	mul.f32 	%f142, %f138, %f140;
	mul.f32 	%f143, %f139, %f141;
	sub.f32 	%f144, %f142, %f143;
	mul.f32 	%f145, %f138, %f141;
	fma.rn.f32 	%f146, %f139, %f140, %f145;
	add.f32 	%f147, %f136, %f144;
	add.f32 	%f148, %f137, %f146;
	ld.global.f32 	%f149, [%rd19+24];
	ld.global.f32 	%f150, [%rd19+28];
	add.s64 	%rd25, %rd24, %rd22;
	ld.global.f32 	%f151, [%rd25];
	ld.global.f32 	%f152, [%rd25+4];
	mul.f32 	%f153, %f149, %f151;
	mul.f32 	%f154, %f150, %f152;
	sub.f32 	%f155, %f153, %f154;
	mul.f32 	%f156, %f149, %f152;
	fma.rn.f32 	%f157, %f150, %f151, %f156;
	add.f32 	%f202, %f147, %f155;
	add.f32 	%f203, %f148, %f157;
	add.s32 	%r40, %r40, 4;
$L__BB0_8:
	setp.eq.s32 	%p7, %r15, 0;
	@%p7 bra 	$L__BB0_13;
	setp.eq.s32 	%p8, %r15, 1;
	@%p8 bra 	$L__BB0_11;
	add.s32 	%r31, %r40, %r3;
	mul.wide.s32 	%rd26, %r31, 8;
	add.s64 	%rd27, %rd2, %rd26;
	ld.global.f32 	%f159, [%rd27];
	ld.global.f32 	%f160, [%rd27+4];
	mad.lo.s32 	%r32, %r40, %r20, %r2;
	mul.wide.s32 	%rd28, %r32, 8;
	add.s64 	%rd29, %rd1, %rd28;
	ld.global.f32 	%f161, [%rd29];
	ld.global.f32 	%f162, [%rd29+4];
	mul.f32 	%f163, %f159, %f161;
	mul.f32 	%f164, %f160, %f162;
	sub.f32 	%f165, %f163, %f164;
	mul.f32 	%f166, %f159, %f162;
	fma.rn.f32 	%f167, %f160, %f161, %f166;
	add.f32 	%f168, %f202, %f165;
	add.f32 	%f169, %f203, %f167;
	ld.global.f32 	%f170, [%rd27+8];
	ld.global.f32 	%f171, [%rd27+12];
	mul.wide.s32 	%rd30, %r20, 8;
	add.s64 	%rd31, %rd29, %rd30;
	ld.global.f32 	%f172, [%rd31];
	ld.global.f32 	%f173, [%rd31+4];
	mul.f32 	%f174, %f170, %f172;
	mul.f32 	%f175, %f171, %f173;
	sub.f32 	%f176, %f174, %f175;
	mul.f32 	%f177, %f170, %f173;
	fma.rn.f32 	%f178, %f171, %f172, %f177;
	add.f32 	%f202, %f168, %f176;
	add.f32 	%f203, %f169, %f178;
	add.s32 	%r40, %r40, 2;
$L__BB0_11:
	and.b32  	%r33, %r21, 1;
	setp.eq.b32 	%p9, %r33, 1;
	not.pred 	%p10, %p9;
	@%p10 bra 	$L__BB0_13;
	add.s32 	%r34, %r40, %r3;
	mul.wide.s32 	%rd32, %r34, 8;
	add.s64 	%rd33, %rd2, %rd32;
	ld.global.f32 	%f179, [%rd33];
	ld.global.f32 	%f180, [%rd33+4];
	mad.lo.s32 	%r35, %r40, %r20, %r2;
	mul.wide.s32 	%rd34, %r35, 8;
	add.s64 	%rd35, %rd1, %rd34;
	ld.global.f32 	%f181, [%rd35];
	ld.global.f32 	%f182, [%rd35+4];
	mul.f32 	%f183, %f179, %f181;
	mul.f32 	%f184, %f180, %f182;
	sub.f32 	%f185, %f183, %f184;
	mul.f32 	%f186, %f179, %f182;
	fma.rn.f32 	%f187, %f180, %f181, %f186;
	add.f32 	%f202, %f202, %f185;
	add.f32 	%f203, %f203, %f187;
$L__BB0_13:
	cvta.to.global.u64 	%rd36, %rd3;
	mul.wide.s32 	%rd37, %r1, 8;
	add.s64 	%rd38, %rd36, %rd37;
	st.global.f32 	[%rd38], %f202;
	st.global.f32 	[%rd38+4], %f203;
$L__BB0_14:
	ret;

}


// ===== COMPILED SASS (sm_100) =====

	.target	sm_100

	.elftype	@"ET_EXEC"


//--------------------- .note.nv.tkinfo           --------------------------
	.section	.note.nv.tkinfo,"",@"SHT_NOTE"
	.sectionflags	@"SHF_NOTE_NV_TKINFO"
	.tkinfo
        /*0018*/ 	.word	0x00000002
        /*0030*/ 	.string	""
        /*0030*/ 	.string	"ptxas"
        /*0030*/ 	.string	"Cuda compilation tools, release 13.0, V13.0.88"
        /*0030*/ 	.string	"Build cuda_13.0.r13.0/compiler.36424714_0"
        /*0030*/ 	.string	"-arch sm_100 -m 64 "



//--------------------- .note.nv.cuinfo           --------------------------
	.section	.note.nv.cuinfo,"",@"SHT_NOTE"
	.sectionflags	@"SHF_NOTE_NV_CUINFO"
        /*0018*/ 	.short	0x0002
        /*001a*/ 	.short	0x0064
        /*001c*/ 	.short	0x0082
	.zero		2


//--------------------- .nv.info                  --------------------------
	.section	.nv.info,"",@"SHT_CUDA_INFO"
	.align	4


	//----- nvinfo : EIATTR_REGCOUNT
	.align		4
        /*0000*/ 	.byte	0x04, 0x2f
        /*0002*/ 	.short	(.L_1 - .L_0)
	.align		4
.L_0:
        /*0004*/ 	.word	index@(_Z23cuda_mul_matrix_complexP7ComplexPKS_S2_iii)
        /*0008*/ 	.word	0x00000020


	//----- nvinfo : EIATTR_FRAME_SIZE
	.align		4
.L_1:
        /*000c*/ 	.byte	0x04, 0x11
        /*000e*/ 	.short	(.L_3 - .L_2)
	.align		4
.L_2:
        /*0010*/ 	.word	index@(_Z23cuda_mul_matrix_complexP7ComplexPKS_S2_iii)
        /*0014*/ 	.word	0x00000000


	//----- nvinfo : EIATTR_MIN_STACK_SIZE
	.align		4
.L_3:
        /*0018*/ 	.byte	0x04, 0x12
        /*001a*/ 	.short	(.L_5 - .L_4)
	.align		4
.L_4:
        /*001c*/ 	.word	index@(_Z23cuda_mul_matrix_complexP7ComplexPKS_S2_iii)
        /*0020*/ 	.word	0x00000000
.L_5:


//--------------------- .nv.compat                --------------------------
	.section	.nv.compat,"",@"SHT_CUDA_COMPAT_INFO"
	.align	4
        /*0000*/ 	.byte	0x02, 0x09, 0x00, 0x00, 0x02, 0x02, 0x01, 0x00, 0x02, 0x05, 0x05, 0x00, 0x03, 0x07, 0x01, 0x01
        /*0010*/ 	.byte	0x02, 0x03, 0x00, 0x00, 0x02, 0x06, 0x01, 0x00, 0x04, 0x0b, 0x08, 0x00, 0x09, 0x00, 0x00, 0x00
        /*0020*/ 	.byte	0x00, 0x00, 0x00, 0x00


//--------------------- .nv.info._Z23cuda_mul_matrix_complexP7ComplexPKS_S2_iii --------------------------
	.section	.nv.info._Z23cuda_mul_matrix_complexP7ComplexPKS_S2_iii,"",@"SHT_CUDA_INFO"
	.sectionflags	@""
	.align	4


	//----- nvinfo : EIATTR_CUDA_API_VERSION
	.align		4
        /*0000*/ 	.byte	0x04, 0x37
        /*0002*/ 	.short	(.L_7 - .L_6)
.L_6:
        /*0004*/ 	.word	0x00000082


	//----- nvinfo : EIATTR_KPARAM_INFO
	.align		4
.L_7:
        /*0008*/ 	.byte	0x04, 0x17
        /*000a*/ 	.short	(.L_9 - .L_8)
.L_8:
        /*000c*/ 	.word	0x00000000
        /*0010*/ 	.short	0x0005
        /*0012*/ 	.short	0x0020
        /*0014*/ 	.byte	0x00, 0xf0, 0x11, 0x00


	//----- nvinfo : EIATTR_KPARAM_INFO
	.align		4
.L_9:
        /*0018*/ 	.byte	0x04, 0x17
        /*001a*/ 	.short	(.L_11 - .L_10)
.L_10:
        /*001c*/ 	.word	0x00000000
        /*0020*/ 	.short	0x0004
        /*0022*/ 	.short	0x001c
        /*0024*/ 	.byte	0x00, 0xf0, 0x11, 0x00


	//----- nvinfo : EIATTR_KPARAM_INFO
	.align		4
.L_11:
        /*0028*/ 	.byte	0x04, 0x17
        /*002a*/ 	.short	(.L_13 - .L_12)
.L_12:
        /*002c*/ 	.word	0x00000000
        /*0030*/ 	.short	0x0003
        /*0032*/ 	.short	0x0018
        /*0034*/ 	.byte	0x00, 0xf0, 0x11, 0x00


	//----- nvinfo : EIATTR_KPARAM_INFO
	.align		4
.L_13:
        /*0038*/ 	.byte	0x04, 0x17
        /*003a*/ 	.short	(.L_15 - .L_14)
.L_14:
        /*003c*/ 	.word	0x00000000
        /*0040*/ 	.short	0x0002
        /*0042*/ 	.short	0x0010
        /*0044*/ 	.byte	0x00, 0xf5, 0x21, 0x00


	//----- nvinfo : EIATTR_KPARAM_INFO
	.align		4
.L_15:
        /*0048*/ 	.byte	0x04, 0x17
        /*004a*/ 	.short	(.L_17 - .L_16)
.L_16:
        /*004c*/ 	.word	0x00000000
        /*0050*/ 	.short	0x0001
        /*0052*/ 	.short	0x0008
        /*0054*/ 	.byte	0x00, 0xf5, 0x21, 0x00


	//----- nvinfo : EIATTR_KPARAM_INFO
	.align		4
.L_17:
        /*0058*/ 	.byte	0x04, 0x17
        /*005a*/ 	.short	(.L_19 - .L_18)
.L_18:
        /*005c*/ 	.word	0x00000000
        /*0060*/ 	.short	0x0000
        /*0062*/ 	.short	0x0000
        /*0064*/ 	.byte	0x00, 0xf5, 0x21, 0x00


	//----- nvinfo : EIATTR_SPARSE_MMA_MASK
	.align		4
.L_19:
        /*0068*/ 	.byte	0x03, 0x50
        /*006a*/ 	.short	0x0000


	//----- nvinfo : EIATTR_MAXREG_COUNT
	.align		4
        /*006c*/ 	.byte	0x03, 0x1b
        /*006e*/ 	.short	0x00ff


	//----- nvinfo : EIATTR_MERCURY_ISA_VERSION
	.align		4
        /*0070*/ 	.byte	0x03, 0x5f
        /*0072*/ 	.short	0x0101


	//----- nvinfo : EIATTR_VRC_CTA_INIT_COUNT
	.align		4
        /*0074*/ 	.byte	0x02, 0x4a
	.zero		1
	.zero		1


	//----- nvinfo : EIATTR_EXIT_INSTR_OFFSETS
	.align		4
        /*0078*/ 	.byte	0x04, 0x1c
        /*007a*/ 	.short	(.L_21 - .L_20)


	//   ....[0]....
.L_20:
        /*007c*/ 	.word	0x00000080


	//   ....[1]....
        /*0080*/ 	.word	0x00001070


	//----- nvinfo : EIATTR_CBANK_PARAM_SIZE
	.align		4
.L_21:
        /*0084*/ 	.byte	0x03, 0x19
        /*0086*/ 	.short	0x0024


	//----- nvinfo : EIATTR_PARAM_CBANK
	.align		4
        /*0088*/ 	.byte	0x04, 0x0a
        /*008a*/ 	.short	(.L_23 - .L_22)
	.align		4
.L_22:
        /*008c*/ 	.word	index@(.nv.constant0._Z23cuda_mul_matrix_complexP7ComplexPKS_S2_iii)
        /*0090*/ 	.short	0x0380
        /*0092*/ 	.short	0x0024


	//----- nvinfo : EIATTR_SW_WAR
	.align		4
.L_23:
        /*0094*/ 	.byte	0x04, 0x36
        /*0096*/ 	.short	(.L_25 - .L_24)
.L_24:
        /*0098*/ 	.word	0x00000008
.L_25:


//--------------------- .nv.callgraph             --------------------------
	.section	.nv.callgraph,"",@"SHT_CUDA_CALLGRAPH"
	.align	4
	.sectionentsize	8
	.align		4
        /*0000*/ 	.word	0x00000000
	.align		4
        /*0004*/ 	.word	0xffffffff
	.align		4
        /*0008*/ 	.word	0x00000000
	.align		4
        /*000c*/ 	.word	0xfffffffe
	.align		4
        /*0010*/ 	.word	0x00000000
	.align		4
        /*0014*/ 	.word	0xfffffffd
	.align		4
        /*0018*/ 	.word	0x00000000
	.align		4
        /*001c*/ 	.word	0xfffffffc


//--------------------- .text._Z23cuda_mul_matrix_complexP7ComplexPKS_S2_iii --------------------------
	.section	.text._Z23cuda_mul_matrix_complexP7ComplexPKS_S2_iii,"ax",@progbits
	.align	128
        .global         _Z23cuda_mul_matrix_complexP7ComplexPKS_S2_iii
        .type           _Z23cuda_mul_matrix_complexP7ComplexPKS_S2_iii,@function
        .size           _Z23cuda_mul_matrix_complexP7ComplexPKS_S2_iii,(.L_x_6 - _Z23cuda_mul_matrix_complexP7ComplexPKS_S2_iii)
        .other          _Z23cuda_mul_matrix_complexP7ComplexPKS_S2_iii,@"STO_CUDA_ENTRY STV_DEFAULT"
_Z23cuda_mul_matrix_complexP7ComplexPKS_S2_iii:
.text._Z23cuda_mul_matrix_complexP7ComplexPKS_S2_iii:
[----:B------:R-:W-:Y:S01]  /*0000*/  LDC R1, c[0x0][0x37c] ;  /* 0x0000df00ff017b82 */ /* 0x000fe20000000800 */
[----:B------:R-:W0:Y:S07]  /*0010*/  S2R R5, SR_TID.X ;  /* 0x0000000000057919 */ /* 0x000e2e0000002100 */
[----:B------:R-:W0:Y:S08]  /*0020*/  S2UR UR4, SR_CTAID.X ;  /* 0x00000000000479c3 */ /* 0x000e300000002500 */
[----:B------:R-:W0:Y:S08]  /*0030*/  LDC R0, c[0x0][0x360] ;  /* 0x0000d800ff007b82 */ /* 0x000e300000000800 */
[----:B------:R-:W1:Y:S01]  /*0040*/  LDC.64 R2, c[0x0][0x398] ;  /* 0x0000e600ff027b82 */ /* 0x000e620000000a00 */
[----:B0-----:R-:W-:-:S02]  /*0050*/  IMAD R0, R0, UR4, R5 ;  /* 0x0000000400007c24 */ /* 0x001fc4000f8e0205 */
[----:B-1----:R-:W-:-:S05]  /*0060*/  IMAD R5, R3, R2, RZ ;  /* 0x0000000203057224 */ /* 0x002fca00078e02ff */
[----:B------:R-:W-:-:S13]  /*0070*/  ISETP.GE.AND P0, PT, R0, R5, PT ;  /* 0x000000050000720c */ /* 0x000fda0003f06270 */
[----:B------:R-:W-:Y:S05]  /*0080*/  @P0 EXIT ;  /* 0x000000000000094d */ /* 0x000fea0003800000 */
[----:B------:R-:W-:Y:S01]  /*0090*/  IABS R9, R3 ;  /* 0x0000000300097213 */ /* 0x000fe20000000000 */
[----:B------:R-:W0:Y:S01]  /*00a0*/  LDCU UR5, c[0x0][0x3a0] ;  /* 0x00007400ff0577ac */ /* 0x000e220008000800 */
[----:B------:R-:W-:Y:S01]  /*00b0*/  ISETP.GE.AND P2, PT, R0, RZ, PT ;  /* 0x000000ff0000720c */ /* 0x000fe20003f46270 */
[----:B------:R-:W-:Y:S01]  /*00c0*/  HFMA2 R24, -RZ, RZ, 0, 0 ;  /* 0x00000000ff187431 */ /* 0x000fe200000001ff */
[----:B------:R-:W1:Y:S01]  /*00d0*/  I2F.RP R2, R9 ;  /* 0x0000000900027306 */ /* 0x000e620000209400 */
[----:B------:R-:W-:Y:S01]  /*00e0*/  MOV R22, RZ ;  /* 0x000000ff00167202 */ /* 0x000fe20000000f00 */
[----:B------:R-:W2:Y:S06]  /*00f0*/  LDCU.64 UR8, c[0x0][0x358] ;  /* 0x00006b00ff0877ac */ /* 0x000eac0008000a00 */
[----:B-1----:R-:W1:Y:S01]  /*0100*/  MUFU.RCP R2, R2 ;  /* 0x0000000200027308 */ /* 0x002e620000001000 */
[----:B0-----:R-:W-:Y:S01]  /*0110*/  UISETP.GE.AND UP0, UPT, UR5, 0x1, UPT ;  /* 0x000000010500788c */ /* 0x001fe2000bf06270 */
[----:B-1----:R-:W-:-:S06]  /*0120*/  IADD3 R4, PT, PT, R2, 0xffffffe, RZ ;  /* 0x0ffffffe02047810 */ /* 0x002fcc0007ffe0ff */
[----:B------:R0:W1:Y:S02]  /*0130*/  F2I.FTZ.U32.TRUNC.NTZ R5, R4 ;  /* 0x0000000400057305 */ /* 0x000064000021f000 */
[----:B0-----:R-:W-:Y:S01]  /*0140*/  HFMA2 R4, -RZ, RZ, 0, 0 ;  /* 0x00000000ff047431 */ /* 0x001fe200000001ff */
[----:B-1----:R-:W-:-:S05]  /*0150*/  IADD3 R6, PT, PT, RZ, -R5, RZ ;  /* 0x80000005ff067210 */ /* 0x002fca0007ffe0ff */
[----:B------:R-:W-:Y:S01]  /*0160*/  IMAD R7, R6, R9, RZ ;  /* 0x0000000906077224 */ /* 0x000fe200078e02ff */
[----:B------:R-:W-:-:S03]  /*0170*/  IABS R6, R0 ;  /* 0x0000000000067213 */ /* 0x000fc60000000000 */
[----:B------:R-:W-:-:S06]  /*0180*/  IMAD.HI.U32 R5, R5, R7, R4 ;  /* 0x0000000705057227 */ /* 0x000fcc00078e0004 */
[----:B------:R-:W-:-:S05]  /*0190*/  IMAD.HI.U32 R5, R5, R6, RZ ;  /* 0x0000000605057227 */ /* 0x000fca00078e00ff */
[----:B------:R-:W-:-:S05]  /*01a0*/  IADD3 R2, PT, PT, -R5, RZ, RZ ;  /* 0x000000ff05027210 */ /* 0x000fca0007ffe1ff */
[----:B------:R-:W-:-:S05]  /*01b0*/  IMAD R2, R9, R2, R6 ;  /* 0x0000000209027224 */ /* 0x000fca00078e0206 */
[----:B------:R-:W-:-:S13]  /*01c0*/  ISETP.GT.U32.AND P1, PT, R9, R2, PT ;  /* 0x000000020900720c */ /* 0x000fda0003f24070 */
[----:B------:R-:W-:-:S04]  /*01d0*/  @!P1 IADD3 R2, PT, PT, R2, -R9, RZ ;  /* 0x8000000902029210 */ /* 0x000fc80007ffe0ff */
[----:B------:R-:W-:Y:S02]  /*01e0*/  ISETP.GT.U32.AND P0, PT, R9, R2, PT ;  /* 0x000000020900720c */ /* 0x000fe40003f04070 */
[----:B------:R-:W-:-:S04]  /*01f0*/  IADD3 R7, PT, PT, R2, -R9, RZ ;  /* 0x8000000902077210 */ /* 0x000fc80007ffe0ff */
[----:B------:R-:W-:-:S04]  /*0200*/  SEL R7, R7, R2, !P0 ;  /* 0x0000000207077207 */ /* 0x000fc80004000000 */
[----:B------:R-:W-:Y:S01]  /*0210*/  @!P2 IADD3 R7, PT, PT, -R7, RZ, RZ ;  /* 0x000000ff0707a210 */ /* 0x000fe20007ffe1ff */
[----:B--2---:R-:W-:Y:S06]  /*0220*/  BRA.U !UP0, `(.L_x_0) ;  /* 0x0000000d08807547 */ /* 0x004fec000b800000 */
[----:B------:R-:W-:Y:S01]  /*0230*/  ISETP.GE.U32.AND P2, PT, R2, R9, PT ;  /* 0x000000090200720c */ /* 0x000fe20003f46070 */
[----:B------:R-:W-:Y:S01]  /*0240*/  UISETP.GE.U32.AND UP1, UPT, UR5, 0x8, UPT ;  /* 0x000000080500788c */ /* 0x000fe2000bf26070 */
[-C--:B------:R-:W-:Y:S01]  /*0250*/  LOP3.LUT R2, R0, R3.reuse, RZ, 0x3c, !PT ;  /* 0x0000000300027212 */ /* 0x080fe200078e3cff */
[----:B------:R-:W-:Y:S01]  /*0260*/  ULOP3.LUT UR6, UR5, 0x7, URZ, 0xc0, !UPT ;  /* 0x0000000705067892 */ /* 0x000fe2000f8ec0ff */
[----:B------:R-:W-:Y:S01]  /*0270*/  @!P1 IADD3 R5, PT, PT, R5, 0x1, RZ ;  /* 0x0000000105059810 */ /* 0x000fe20007ffe0ff */
[----:B------:R-:W-:Y:S01]  /*0280*/  UMOV UR4, URZ ;  /* 0x000000ff00047c82 */ /* 0x000fe20008000000 */
[----:B------:R-:W-:Y:S01]  /*0290*/  ISETP.GE.AND P0, PT, R2, RZ, PT ;  /* 0x000000ff0200720c */ /* 0x000fe20003f06270 */
[----:B------:R-:W-:Y:S01]  /*02a0*/  UISETP.NE.AND UP0, UPT, UR6, URZ, UPT ;  /* 0x000000ff0600728c */ /* 0x000fe2000bf05270 */
[----:B------:R-:W-:Y:S02]  /*02b0*/  ISETP.NE.AND P1, PT, R3, RZ, PT ;  /* 0x000000ff0300720c */ /* 0x000fe40003f25270 */
[----:B------:R-:W-:-:S02]  /*02c0*/  LOP3.LUT R2, RZ, R3, RZ, 0x33, !PT ;  /* 0x00000003ff027212 */ /* 0x000fc400078e33ff */
[----:B------:R-:W-:Y:S02]  /*02d0*/  MOV R24, RZ ;  /* 0x000000ff00187202 */ /* 0x000fe40000000f00 */
[----:B------:R-:W-:Y:S02]  /*02e0*/  @P2 IADD3 R5, PT, PT, R5, 0x1, RZ ;  /* 0x0000000105052810 */ /* 0x000fe40007ffe0ff */
[----:B------:R-:W-:Y:S02]  /*02f0*/  SEL R10, R2, R7, !P1 ;  /* 0x00000007020a7207 */ /* 0x000fe40004800000 */
[----:B------:R-:W-:Y:S02]  /*0300*/  MOV R22, RZ ;  /* 0x000000ff00167202 */ /* 0x000fe40000000f00 */
[----:B------:R-:W-:-:S04]  /*0310*/  @!P0 IADD3 R5, PT, PT, -R5, RZ, RZ ;  /* 0x000000ff05058210 */ /* 0x000fc80007ffe1ff */
[----:B------:R-:W-:-:S05]  /*0320*/  SEL R11, R2, R5, !P1 ;  /* 0x00000005020b7207 */ /* 0x000fca0004800000 */
[----:B------:R-:W-:Y:S01]  /*0330*/  IMAD R11, R11, UR5, RZ ;  /* 0x000000050b0b7c24 */ /* 0x000fe2000f8e02ff */
[----:B------:R-:W-:Y:S06]  /*0340*/  BRA.U !UP1, `(.L_x_1) ;  /* 0x0000000509947547 */ /* 0x000fec000b800000 */
[----:B------:R-:W-:Y:S01]  /*0350*/  ULOP3.LUT UR4, UR5, 0x7ffffff8, URZ, 0xc0, !UPT ;  /* 0x7ffffff805047892 */ /* 0x000fe2000f8ec0ff */
[----:B------:R-:W-:Y:S02]  /*0360*/  MOV R24, RZ ;  /* 0x000000ff00187202 */ /* 0x000fe40000000f00 */
[----:B------:R-:W-:Y:S01]  /*0370*/  MOV R12, R11 ;  /* 0x0000000b000c7202 */ /* 0x000fe20000000f00 */
[----:B------:R-:W-:Y:S01]  /*0380*/  UIADD3 UR7, UPT, UPT, -UR4, URZ, URZ ;  /* 0x000000ff04077290 */ /* 0x000fe2000fffe1ff */
[----:B------:R-:W-:-:S11]  /*0390*/  MOV R2, R10 ;  /* 0x0000000a00027202 */ /* 0x000fd60000000f00 */
.L_x_2:
[----:B------:R-:W0:Y:S08]  /*03a0*/  LDC.64 R26, c[0x0][0x390] ;  /* 0x0000e400ff1a7b82 */ /* 0x000e300000000a00 */
[----:B------:R-:W1:Y:S01]  /*03b0*/  LDC.64 R4, c[0x0][0x388] ;  /* 0x0000e200ff047b82 */ /* 0x000e620000000a00 */
[----:B0-----:R-:W-:-:S05]  /*03c0*/  IMAD.WIDE R26, R2, 0x8, R26 ;  /* 0x00000008021a7825 */ /* 0x001fca00078e021a */
[----:B------:R-:W2:Y:S01]  /*03d0*/  LDG.E R23, desc[UR8][R26.64+0x4] ;  /* 0x000004081a177981 */ /* 0x000ea2000c1e1900 */
[----:B------:R-:W-:-:S03]  /*03e0*/  IMAD.WIDE R8, R3, 0x8, R26 ;  /* 0x0000000803087825 */ /* 0x000fc600078e021a */
[----:B------:R-:W3:Y:S01]  /*03f0*/  LDG.E R28, desc[UR8][R26.64] ;  /* 0x000000081a1c7981 */ /* 0x000ee2000c1e1900 */
[----:B-1----:R-:W-:-:S03]  /*0400*/  IMAD.WIDE R4, R12, 0x8, R4 ;  /* 0x000000080c047825 */ /* 0x002fc600078e0204 */
[----:B------:R-:W4:Y:S01]  /*0410*/  LDG.E R20, desc[UR8][R8.64+0x4] ;  /* 0x0000040808147981 */ /* 0x000f22000c1e1900 */
[----:B------:R-:W-:-:S03]  /*0420*/  IMAD.WIDE R6, R3, 0x8, R8 ;  /* 0x0000000803067825 */ /* 0x000fc600078e0208 */
[----:B------:R-:W2:Y:S04]  /*0430*/  LDG.E R19, desc[UR8][R4.64+0x4] ;  /* 0x0000040804137981 */ /* 0x000ea8000c1e1900 */
[----:B------:R-:W5:Y:S04]  /*0440*/  LDG.E R25, desc[UR8][R4.64] ;  /* 0x0000000804197981 */ /* 0x000f68000c1e1900 */
[----:B------:R-:W4:Y:S04]  /*0450*/  LDG.E R21, desc[UR8][R4.64+0xc] ;  /* 0x00000c0804157981 */ /* 0x000f28000c1e1900 */
[----:B------:R-:W4:Y:S04]  /*0460*/  LDG.E R14, desc[UR8][R4.64+0x14] ;  /* 0x00001408040e7981 */ /* 0x000f28000c1e1900 */
[----:B------:R-:W4:Y:S04]  /*0470*/  LDG.E R15, desc[UR8][R6.64+0x4] ;  /* 0x00000408060f7981 */ /* 0x000f28000c1e1900 */
[----:B------:R-:W4:Y:S04]  /*0480*/  LDG.E R17, desc[UR8][R4.64+0x8] ;  /* 0x0000080804117981 */ /* 0x000f28000c1e1900 */
[----:B------:R0:W4:Y:S04]  /*0490*/  LDG.E R18, desc[UR8][R8.64] ;  /* 0x0000000808127981 */ /* 0x000128000c1e1900 */
[----:B------:R-:W4:Y:S04]  /*04a0*/  LDG.E R16, desc[UR8][R4.64+0x10] ;  /* 0x0000100804107981 */ /* 0x000f28000c1e1900 */
[----:B------:R1:W4:Y:S01]  /*04b0*/  LDG.E R13, desc[UR8][R6.64] ;  /* 0x00000008060d7981 */ /* 0x000322000c1e1900 */
[----:B0-----:R-:W-:-:S04]  /*04c0*/  IMAD.WIDE R8, R3, 0x8, R6 ;  /* 0x0000000803087825 */ /* 0x001fc800078e0206 */
[----:B-1----:R-:W-:-:S04]  /*04d0*/  IMAD.WIDE R6, R3, 0x8, R8 ;  /* 0x0000000803067825 */ /* 0x002fc800078e0208 */
[-C--:B--2---:R-:W-:Y:S01]  /*04e0*/  FMUL R29, R19, R23.reuse ;  /* 0x00000017131d7220 */ /* 0x084fe20000400000 */
[----:B-----5:R-:W-:-:S03]  /*04f0*/  FMUL R26, R25, R23 ;  /* 0x00000017191a7220 */ /* 0x020fc60000400000 */
[-C--:B---3--:R-:W-:Y:S01]  /*0500*/  FFMA R25, R25, R28.reuse, -R29 ;  /* 0x0000001c19197223 */ /* 0x088fe2000000081d */
[----:B------:R-:W-:Y:S01]  /*0510*/  FFMA R27, R19, R28, R26 ;  /* 0x0000001c131b7223 */ /* 0x000fe2000000001a */
[-C--:B----4-:R-:W-:Y:S01]  /*0520*/  FMUL R28, R21, R20.reuse ;  /* 0x00000014151c7220 */ /* 0x090fe20000400000 */
[----:B------:R-:W2:Y:S04]  /*0530*/  LDG.E R26, desc[UR8][R8.64+0x4] ;  /* 0x00000408081a7981 */ /* 0x000ea8000c1e1900 */
[----:B------:R-:W3:Y:S01]  /*0540*/  LDG.E R19, desc[UR8][R4.64+0x18] ;  /* 0x0000180804137981 */ /* 0x000ee2000c1e1900 */
[----:B------:R-:W-:Y:S01]  /*0550*/  FMUL R23, R14, R15 ;  /* 0x0000000f0e177220 */ /* 0x000fe20000400000 */
[C---:B------:R-:W-:Y:S01]  /*0560*/  FMUL R20, R17.reuse, R20 ;  /* 0x0000001411147220 */ /* 0x040fe20000400000 */
[----:B------:R-:W-:-:S03]  /*0570*/  FFMA R28, R17, R18, -R28 ;  /* 0x00000012111c7223 */ /* 0x000fc6000000081c */
[----:B------:R-:W-:Y:S01]  /*0580*/  FFMA R21, R21, R18, R20 ;  /* 0x0000001215157223 */ /* 0x000fe20000000014 */
[----:B------:R-:W2:Y:S01]  /*0590*/  LDG.E R17, desc[UR8][R4.64+0x1c] ;  /* 0x00001c0804117981 */ /* 0x000ea2000c1e1900 */
[----:B------:R-:W-:-:S03]  /*05a0*/  FMUL R29, R16, R15 ;  /* 0x0000000f101d7220 */ /* 0x000fc60000400000 */
[----:B------:R-:W4:Y:S01]  /*05b0*/  LDG.E R18, desc[UR8][R4.64+0x24] ;  /* 0x0000240804127981 */ /* 0x000f22000c1e1900 */
[----:B------:R-:W-:-:S03]  /*05c0*/  FFMA R15, R16, R13, -R23 ;  /* 0x0000000d100f7223 */ /* 0x000fc60000000817 */
[----:B------:R-:W4:Y:S01]  /*05d0*/  LDG.E R23, desc[UR8][R6.64+0x4] ;  /* 0x0000040806177981 */ /* 0x000f22000c1e1900 */
[----:B------:R-:W-:-:S03]  /*05e0*/  FFMA R14, R14, R13, R29 ;  /* 0x0000000d0e0e7223 */ /* 0x000fc6000000001d */
[----:B------:R-:W5:Y:S04]  /*05f0*/  LDG.E R16, desc[UR8][R4.64+0x20] ;  /* 0x0000200804107981 */ /* 0x000f68000c1e1900 */
[----:B------:R0:W5:Y:S04]  /*0600*/  LDG.E R20, desc[UR8][R8.64] ;  /* 0x0000000808147981 */ /* 0x000168000c1e1900 */
[----:B------:R1:W5:Y:S01]  /*0610*/  LDG.E R13, desc[UR8][R6.64] ;  /* 0x00000008060d7981 */ /* 0x000362000c1e1900 */
[----:B------:R-:W-:Y:S01]  /*0620*/  FADD R25, R25, R22 ;  /* 0x0000001619197221 */ /* 0x000fe20000000000 */
[----:B------:R-:W-:Y:S01]  /*0630*/  FADD R24, R27, R24 ;  /* 0x000000181b187221 */ /* 0x000fe20000000000 */
[----:B0-----:R-:W-:-:S04]  /*0640*/  IMAD.WIDE R8, R3, 0x8, R6 ;  /* 0x0000000803087825 */ /* 0x001fc800078e0206 */
[----:B------:R-:W-:Y:S01]  /*0650*/  FADD R22, R25, R28 ;  /* 0x0000001c19167221 */ /* 0x000fe20000000000 */
[----:B------:R-:W-:Y:S01]  /*0660*/  FADD R21, R24, R21 ;  /* 0x0000001518157221 */ /* 0x000fe20000000000 */
[----:B------:R-:W5:Y:S01]  /*0670*/  LDG.E R25, desc[UR8][R4.64+0x2c] ;  /* 0x00002c0804197981 */ /* 0x000f62000c1e1900 */
[----:B-1----:R-:W-:-:S03]  /*0680*/  IMAD.WIDE R6, R3, 0x8, R8 ;  /* 0x0000000803067825 */ /* 0x002fc600078e0208 */
[----:B------:R-:W5:Y:S01]  /*0690*/  LDG.E R24, desc[UR8][R8.64+0x4] ;  /* 0x0000040808187981 */ /* 0x000f62000c1e1900 */
[-C--:B--2---:R-:W-:Y:S01]  /*06a0*/  FMUL R28, R17, R26.reuse ;  /* 0x0000001a111c7220 */ /* 0x084fe20000400000 */
[C---:B---3--:R-:W-:Y:S01]  /*06b0*/  FMUL R26, R19.reuse, R26 ;  /* 0x0000001a131a7220 */ /* 0x048fe20000400000 */
[-C--:B----4-:R-:W-:Y:S01]  /*06c0*/  FMUL R27, R18, R23.reuse ;  /* 0x00000017121b7220 */ /* 0x090fe20000400000 */
[C---:B-----5:R-:W-:Y:S02]  /*06d0*/  FMUL R29, R16.reuse, R23 ;  /* 0x00000017101d7220 */ /* 0x060fe40000400000 */
[----:B------:R-:W2:Y:S01]  /*06e0*/  LDG.E R23, desc[UR8][R4.64+0x28] ;  /* 0x0000280804177981 */ /* 0x000ea2000c1e1900 */
[-C--:B------:R-:W-:Y:S01]  /*06f0*/  FFMA R19, R19, R20.reuse, -R28 ;  /* 0x0000001413137223 */ /* 0x080fe2000000081c */
[----:B------:R-:W-:Y:S02]  /*0700*/  FFMA R17, R17, R20, R26 ;  /* 0x0000001411117223 */ /* 0x000fe4000000001a */
[----:B------:R-:W3:Y:S01]  /*0710*/  LDG.E R28, desc[UR8][R4.64+0x38] ;  /* 0x00003808041c7981 */ /* 0x000ee2000c1e1900 */
[-C--:B------:R-:W-:Y:S01]  /*0720*/  FFMA R16, R16, R13.reuse, -R27 ;  /* 0x0000000d10107223 */ /* 0x080fe2000000081b */
[----:B------:R-:W-:-:S02]  /*0730*/  FFMA R13, R18, R13, R29 ;  /* 0x0000000d120d7223 */ /* 0x000fc4000000001d */
[----:B------:R0:W4:Y:S01]  /*0740*/  LDG.E R20, desc[UR8][R8.64] ;  /* 0x0000000808147981 */ /* 0x000122000c1e1900 */
[----:B------:R-:W-:-:S03]  /*0750*/  FADD R26, R22, R15 ;  /* 0x0000000f161a7221 */ /* 0x000fc60000000000 */
[----:B------:R-:W5:Y:S04]  /*0760*/  LDG.E R27, desc[UR8][R4.64+0x34] ;  /* 0x00003408041b7981 */ /* 0x000f68000c1e1900 */
[----:B------:R-:W5:Y:S01]  /*0770*/  LDG.E R18, desc[UR8][R6.64+0x4] ;  /* 0x0000040806127981 */ /* 0x000f62000c1e1900 */
[----:B0-----:R-:W-:-:S03]  /*0780*/  IMAD.WIDE R8, R3, 0x8, R6 ;  /* 0x0000000803087825 */ /* 0x001fc600078e0206 */
[----:B------:R-:W3:Y:S04]  /*0790*/  LDG.E R15, desc[UR8][R4.64+0x30] ;  /* 0x00003008040f7981 */ /* 0x000ee8000c1e1900 */
[----:B------:R-:W3:Y:S04]  /*07a0*/  LDG.E R22, desc[UR8][R6.64] ;  /* 0x0000000806167981 */ /* 0x000ee8000c1e1900 */
[----:B------:R-:W3:Y:S04]  /*07b0*/  LDG.E R29, desc[UR8][R8.64+0x4] ;  /* 0x00000408081d7981 */ /* 0x000ee8000c1e1900 */
[----:B------:R5:W3:Y:S04]  /*07c0*/  LDG.E R6, desc[UR8][R4.64+0x3c] ;  /* 0x00003c0804067981 */ /* 0x000ae8000c1e1900 */
[----:B------:R-:W3:Y:S01]  /*07d0*/  LDG.E R9, desc[UR8][R8.64] ;  /* 0x0000000808097981 */ /* 0x000ee2000c1e1900 */
[----:B------:R-:W-:Y:S01]  /*07e0*/  FADD R14, R21, R14 ;  /* 0x0000000e150e7221 */ /* 0x000fe20000000000 */
[----:B------:R-:W-:Y:S01]  /*07f0*/  FADD R19, R26, R19 ;  /* 0x000000131a137221 */ /* 0x000fe20000000000 */
[----:B------:R-:W-:Y:S01]  /*0800*/  FMUL R26, R25, R24 ;  /* 0x00000018191a7220 */ /* 0x000fe20000400000 */
[----:B------:R-:W-:Y:S01]  /*0810*/  UIADD3 UR7, UPT, UPT, UR7, 0x8, URZ ;  /* 0x0000000807077890 */ /* 0x000fe2000fffe0ff */
[----:B------:R-:W-:Y:S01]  /*0820*/  FADD R14, R14, R17 ;  /* 0x000000110e0e7221 */ /* 0x000fe20000000000 */
[----:B------:R-:W-:-:S02]  /*0830*/  FADD R16, R19, R16 ;  /* 0x0000001013107221 */ /* 0x000fc40000000000 */
[----:B------:R-:W-:Y:S01]  /*0840*/  UISETP.NE.AND UP1, UPT, UR7, URZ, UPT ;  /* 0x000000ff0700728c */ /* 0x000fe2000bf25270 */
[----:B------:R-:W-:Y:S01]  /*0850*/  FADD R13, R14, R13 ;  /* 0x0000000d0e0d7221 */ /* 0x000fe20000000000 */
[----:B------:R-:W-:Y:S02]  /*0860*/  LEA R2, R3, R2, 0x3 ;  /* 0x0000000203027211 */ /* 0x000fe400078e18ff */
[----:B------:R-:W-:Y:S01]  /*0870*/  IADD3 R12, PT, PT, R12, 0x8, RZ ;  /* 0x000000080c0c7810 */ /* 0x000fe20007ffe0ff */
[C---:B--2---:R-:W-:Y:S01]  /*0880*/  FMUL R24, R23.reuse, R24 ;  /* 0x0000001817187220 */ /* 0x044fe20000400000 */
[----:B----4-:R-:W-:-:S03]  /*0890*/  FFMA R23, R23, R20, -R26 ;  /* 0x0000001417177223 */ /* 0x010fc6000000081a */
[----:B------:R-:W-:Y:S01]  /*08a0*/  FFMA R24, R25, R20, R24 ;  /* 0x0000001419187223 */ /* 0x000fe20000000018 */
[-C--:B-----5:R-:W-:Y:S01]  /*08b0*/  FMUL R4, R27, R18.reuse ;  /* 0x000000121b047220 */ /* 0x0a0fe20000400000 */
[----:B---3--:R-:W-:Y:S01]  /*08c0*/  FMUL R18, R15, R18 ;  /* 0x000000120f127220 */ /* 0x008fe20000400000 */
[----:B------:R-:W-:Y:S01]  /*08d0*/  FADD R16, R16, R23 ;  /* 0x0000001710107221 */ /* 0x000fe20000000000 */
[----:B------:R-:W-:Y:S01]  /*08e0*/  FADD R13, R13, R24 ;  /* 0x000000180d0d7221 */ /* 0x000fe20000000000 */
[-C--:B------:R-:W-:Y:S01]  /*08f0*/  FFMA R15, R15, R22.reuse, -R4 ;  /* 0x000000160f0f7223 */ /* 0x080fe20000000804 */
[----:B------:R-:W-:-:S03]  /*0900*/  FFMA R18, R27, R22, R18 ;  /* 0x000000161b127223 */ /* 0x000fc60000000012 */
[----:B------:R-:W-:Y:S01]  /*0910*/  FADD R15, R16, R15 ;  /* 0x0000000f100f7221 */ /* 0x000fe20000000000 */
[----:B------:R-:W-:Y:S01]  /*0920*/  FADD R13, R13, R18 ;  /* 0x000000120d0d7221 */ /* 0x000fe20000000000 */
[-C--:B------:R-:W-:Y:S01]  /*0930*/  FMUL R5, R6, R29.reuse ;  /* 0x0000001d06057220 */ /* 0x080fe20000400000 */
[----:B------:R-:W-:-:S03]  /*0940*/  FMUL R29, R28, R29 ;  /* 0x0000001d1c1d7220 */ /* 0x000fc60000400000 */
[-C--:B------:R-:W-:Y:S01]  /*0950*/  FFMA R22, R28, R9.reuse, -R5 ;  /* 0x000000091c167223 */ /* 0x080fe20000000805 */
[----:B------:R-:W-:-:S03]  /*0960*/  FFMA R6, R6, R9, R29 ;  /* 0x0000000906067223 */ /* 0x000fc6000000001d */
[----:B------:R-:W-:Y:S01]  /*0970*/  FADD R22, R15, R22 ;  /* 0x000000160f167221 */ /* 0x000fe20000000000 */
[----:B------:R-:W-:Y:S01]  /*0980*/  FADD R24, R13, R6 ;  /* 0x000000060d187221 */ /* 0x000fe20000000000 */
[----:B------:R-:W-:Y:S06]  /*0990*/  BRA.U UP1, `(.L_x_2) ;  /* 0xfffffff901807547 */ /* 0x000fec000b83ffff */
.L_x_1:
[----:B------:R-:W-:Y:S05]  /*09a0*/  BRA.U !UP0, `(.L_x_0) ;  /* 0x0000000508a07547 */ /* 0x000fea000b800000 */
[----:B------:R-:W-:Y:S02]  /*09b0*/  UISETP.GE.U32.AND UP0, UPT, UR6, 0x4, UPT ;  /* 0x000000040600788c */ /* 0x000fe4000bf06070 */
[----:B------:R-:W-:-:S04]  /*09c0*/  ULOP3.LUT UR7, UR5, 0x3, URZ, 0xc0, !UPT ;  /* 0x0000000305077892 */ /* 0x000fc8000f8ec0ff */
[----:B------:R-:W-:-:S03]  /*09d0*/  UISETP.NE.AND UP1, UPT, UR7, URZ, UPT ;  /* 0x000000ff0700728c */ /* 0x000fc6000bf25270 */
[----:B------:R-:W-:Y:S08]  /*09e0*/  BRA.U !UP0, `(.L_x_3) ;  /* 0x0000000108c87547 */ /* 0x000ff0000b800000 */
[----:B------:R-:W0:Y:S01]  /*09f0*/  LDC.64 R26, c[0x0][0x390] ;  /* 0x0000e400ff1a7b82 */ /* 0x000e220000000a00 */
[----:B------:R-:W-:Y:S01]  /*0a00*/  IMAD R9, R3, UR4, R10 ;  /* 0x0000000403097c24 */ /* 0x000fe2000f8e020a */
[----:B------:R-:W-:-:S06]  /*0a10*/  IADD3 R7, PT, PT, R11, UR4, RZ ;  /* 0x000000040b077c10 */ /* 0x000fcc000fffe0ff */
        /* <DEDUP_REMOVED lines=9> */
[----:B------:R-:W5:Y:S01]  /*0ab0*/  LDG.E R21, desc[UR8][R4.64] ;  /* 0x0000000804157981 */ /* 0x000f62000c1e1900 */
[----:B------:R-:W-:-:S03]  /*0ac0*/  IMAD.WIDE R12, R3, 0x8, R6 ;  /* 0x00000008030c7825 */ /* 0x000fc600078e0206 */
[----:B------:R-:W4:Y:S04]  /*0ad0*/  LDG.E R15, desc[UR8][R4.64+0xc] ;  /* 0x00000c08040f7981 */ /* 0x000f28000c1e1900 */
[----:B------:R-:W4:Y:S04]  /*0ae0*/  LDG.E R17, desc[UR8][R4.64+0x8] ;  /* 0x0000080804117981 */ /* 0x000f28000c1e1900 */
[----:B------:R-:W4:Y:S04]  /*0af0*/  LDG.E R23, desc[UR8][R4.64+0x14] ;  /* 0x0000140804177981 */ /* 0x000f28000c1e1900 */
[----:B------:R-:W4:Y:S04]  /*0b00*/  LDG.E R18, desc[UR8][R6.64+0x4] ;  /* 0x0000040806127981 */ /* 0x000f28000c1e1900 */
[----:B------:R2:W4:Y:S04]  /*0b10*/  LDG.E R20, desc[UR8][R8.64] ;  /* 0x0000000808147981 */ /* 0x000528000c1e1900 */
[----:B------:R-:W4:Y:S04]  /*0b20*/  LDG.E R25, desc[UR8][R4.64+0x10] ;  /* 0x0000100804197981 */ /* 0x000f28000c1e1900 */
[----:B------:R-:W4:Y:S04]  /*0b30*/  LDG.E R28, desc[UR8][R6.64] ;  /* 0x00000008061c7981 */ /* 0x000f28000c1e1900 */
[----:B------:R-:W4:Y:S04]  /*0b40*/  LDG.E R27, desc[UR8][R4.64+0x1c] ;  /* 0x00001c08041b7981 */ /* 0x000f28000c1e1900 */
[----:B------:R-:W4:Y:S04]  /*0b50*/  LDG.E R26, desc[UR8][R12.64+0x4] ;  /* 0x000004080c1a7981 */ /* 0x000f28000c1e1900 */
[----:B------:R0:W4:Y:S04]  /*0b60*/  LDG.E R29, desc[UR8][R4.64+0x18] ;  /* 0x00001808041d7981 */ /* 0x000128000c1e1900 */
[----:B------:R-:W4:Y:S01]  /*0b70*/  LDG.E R12, desc[UR8][R12.64] ;  /* 0x000000080c0c7981 */ /* 0x000f22000c1e1900 */
[----:B------:R-:W-:Y:S01]  /*0b80*/  UIADD3 UR4, UPT, UPT, UR4, 0x4, URZ ;  /* 0x0000000404047890 */ /* 0x000fe2000fffe0ff */
[-C--:B--2---:R-:W-:Y:S01]  /*0b90*/  FMUL R8, R19, R2.reuse ;  /* 0x0000000213087220 */ /* 0x084fe20000400000 */
[----:B-----5:R-:W-:-:S03]  /*0ba0*/  FMUL R2, R21, R2 ;  /* 0x0000000215027220 */ /* 0x020fc60000400000 */
[-C--:B---3--:R-:W-:Y:S01]  /*0bb0*/  FFMA R21, R21, R16.reuse, -R8 ;  /* 0x0000001015157223 */ /* 0x088fe20000000808 */
[----:B------:R-:W-:Y:S01]  /*0bc0*/  FFMA R19, R19, R16, R2 ;  /* 0x0000001013137223 */ /* 0x000fe20000000002 */
[-C--:B----4-:R-:W-:Y:S01]  /*0bd0*/  FMUL R2, R15, R14.reuse ;  /* 0x0000000e0f027220 */ /* 0x090fe20000400000 */
[----:B------:R-:W-:Y:S01]  /*0be0*/  FMUL R14, R17, R14 ;  /* 0x0000000e110e7220 */ /* 0x000fe20000400000 */
[----:B------:R-:W-:Y:S01]  /*0bf0*/  FADD R21, R22, R21 ;  /* 0x0000001516157221 */ /* 0x000fe20000000000 */
[----:B------:R-:W-:Y:S01]  /*0c00*/  FADD R19, R24, R19 ;  /* 0x0000001318137221 */ /* 0x000fe20000000000 */
[----:B0-----:R-:W-:Y:S01]  /*0c10*/  FMUL R4, R23, R18 ;  /* 0x0000001217047220 */ /* 0x001fe20000400000 */
[-C--:B------:R-:W-:Y:S01]  /*0c20*/  FFMA R2, R17, R20.reuse, -R2 ;  /* 0x0000001411027223 */ /* 0x080fe20000000802 */
[----:B------:R-:W-:Y:S01]  /*0c30*/  FFMA R14, R15, R20, R14 ;  /* 0x000000140f0e7223 */ /* 0x000fe2000000000e */
[----:B------:R-:W-:Y:S02]  /*0c40*/  FMUL R18, R25, R18 ;  /* 0x0000001219127220 */ /* 0x000fe40000400000 */
[----:B------:R-:W-:Y:S01]  /*0c50*/  FADD R2, R21, R2 ;  /* 0x0000000215027221 */ /* 0x000fe20000000000 */
[----:B------:R-:W-:Y:S01]  /*0c60*/  FADD R14, R19, R14 ;  /* 0x0000000e130e7221 */ /* 0x000fe20000000000 */
[-C--:B------:R-:W-:Y:S01]  /*0c70*/  FFMA R25, R25, R28.reuse, -R4 ;  /* 0x0000001c19197223 */ /* 0x080fe20000000804 */
[----:B------:R-:W-:Y:S01]  /*0c80*/  FFMA R23, R23, R28, R18 ;  /* 0x0000001c17177223 */ /* 0x000fe20000000012 */
[-C--:B------:R-:W-:Y:S01]  /*0c90*/  FMUL R4, R27, R26.reuse ;  /* 0x0000001a1b047220 */ /* 0x080fe20000400000 */
[C---:B------:R-:W-:Y:S01]  /*0ca0*/  FMUL R26, R29.reuse, R26 ;  /* 0x0000001a1d1a7220 */ /* 0x040fe20000400000 */
[----:B------:R-:W-:Y:S01]  /*0cb0*/  FADD R2, R2, R25 ;  /* 0x0000001902027221 */ /* 0x000fe20000000000 */
[----:B------:R-:W-:Y:S01]  /*0cc0*/  FADD R14, R14, R23 ;  /* 0x000000170e0e7221 */ /* 0x000fe20000000000 */
[-C--:B------:R-:W-:Y:S01]  /*0cd0*/  FFMA R29, R29, R12.reuse, -R4 ;  /* 0x0000000c1d1d7223 */ /* 0x080fe20000000804 */
[----:B------:R-:W-:-:S03]  /*0ce0*/  FFMA R27, R27, R12, R26 ;  /* 0x0000000c1b1b7223 */ /* 0x000fc6000000001a */
[----:B------:R-:W-:Y:S01]  /*0cf0*/  FADD R22, R2, R29 ;  /* 0x0000001d02167221 */ /* 0x000fe20000000000 */
[----:B------:R-:W-:-:S07]  /*0d00*/  FADD R24, R14, R27 ;  /* 0x0000001b0e187221 */ /* 0x000fce0000000000 */
.L_x_3:
[----:B------:R-:W-:Y:S05]  /*0d10*/  BRA.U !UP1, `(.L_x_0) ;  /* 0x0000000109c47547 */ /* 0x000fea000b800000 */
[----:B------:R-:W-:Y:S02]  /*0d20*/  UISETP.NE.AND UP0, UPT, UR7, 0x1, UPT ;  /* 0x000000010700788c */ /* 0x000fe4000bf05270 */
[----:B------:R-:W-:-:S04]  /*0d30*/  ULOP3.LUT UR5, UR5, 0x1, URZ, 0xc0, !UPT ;  /* 0x0000000105057892 */ /* 0x000fc8000f8ec0ff */
[----:B------:R-:W-:-:S03]  /*0d40*/  UISETP.NE.U32.AND UP1, UPT, UR5, 0x1, UPT ;  /* 0x000000010500788c */ /* 0x000fc6000bf25070 */
[----:B------:R-:W-:Y:S08]  /*0d50*/  BRA.U !UP0, `(.L_x_4) ;  /* 0x0000000108707547 */ /* 0x000ff0000b800000 */
[----:B------:R-:W0:Y:S01]  /*0d60*/  LDC.64 R4, c[0x0][0x388] ;  /* 0x0000e200ff047b82 */ /* 0x000e220000000a00 */
[----:B------:R-:W-:Y:S01]  /*0d70*/  IADD3 R9, PT, PT, R11, UR4, RZ ;  /* 0x000000040b097c10 */ /* 0x000fe2000fffe0ff */
[----:B------:R-:W-:-:S06]  /*0d80*/  IMAD R13, R3, UR4, R10 ;  /* 0x00000004030d7c24 */ /* 0x000fcc000f8e020a */
[----:B------:R-:W1:Y:S01]  /*0d90*/  LDC.64 R6, c[0x0][0x390] ;  /* 0x0000e400ff067b82 */ /* 0x000e620000000a00 */
[----:B0-----:R-:W-:-:S05]  /*0da0*/  IMAD.WIDE R4, R9, 0x8, R4 ;  /* 0x0000000809047825 */ /* 0x001fca00078e0204 */
[----:B------:R-:W2:Y:S01]  /*0db0*/  LDG.E R12, desc[UR8][R4.64+0x4] ;  /* 0x00000408040c7981 */ /* 0x000ea2000c1e1900 */
[----:B-1----:R-:W-:-:S03]  /*0dc0*/  IMAD.WIDE R8, R13, 0x8, R6 ;  /* 0x000000080d087825 */ /* 0x002fc600078e0206 */
[----:B------:R-:W3:Y:S04]  /*0dd0*/  LDG.E R2, desc[UR8][R4.64] ;  /* 0x0000000804027981 */ /* 0x000ee8000c1e1900 */
[----:B------:R-:W2:Y:S01]  /*0de0*/  LDG.E R15, desc[UR8][R8.64+0x4] ;  /* 0x00000408080f7981 */ /* 0x000ea2000c1e1900 */
[----:B------:R-:W-:-:S03]  /*0df0*/  IMAD.WIDE R6, R3, 0x8, R8 ;  /* 0x0000000803067825 */ /* 0x000fc600078e0208 */
[----:B------:R-:W4:Y:S04]  /*0e00*/  LDG.E R13, desc[UR8][R8.64] ;  /* 0x00000008080d7981 */ /* 0x000f28000c1e1900 */
[----:B------:R-:W5:Y:S04]  /*0e10*/  LDG.E R16, desc[UR8][R4.64+0xc] ;  /* 0x00000c0804107981 */ /* 0x000f68000c1e1900 */
[----:B------:R-:W5:Y:S04]  /*0e20*/  LDG.E R21, desc[UR8][R6.64+0x4] ;  /* 0x0000040806157981 */ /* 0x000f68000c1e1900 */
[----:B------:R-:W5:Y:S04]  /*0e30*/  LDG.E R14, desc[UR8][R4.64+0x8] ;  /* 0x00000808040e7981 */ /* 0x000f68000c1e1900 */
[----:B------:R-:W5:Y:S01]  /*0e40*/  LDG.E R19, desc[UR8][R6.64] ;  /* 0x0000000806137981 */ /* 0x000f62000c1e1900 */
[----:B------:R-:W-:Y:S01]  /*0e50*/  UIADD3 UR4, UPT, UPT, UR4, 0x2, URZ ;  /* 0x0000000204047890 */ /* 0x000fe2000fffe0ff */
[-C--:B--2---:R-:W-:Y:S01]  /*0e60*/  FMUL R17, R12, R15.reuse ;  /* 0x0000000f0c117220 */ /* 0x084fe20000400000 */
[----:B---3--:R-:W-:-:S03]  /*0e70*/  FMUL R15, R2, R15 ;  /* 0x0000000f020f7220 */ /* 0x008fc60000400000 */
[-C--:B----4-:R-:W-:Y:S01]  /*0e80*/  FFMA R17, R2, R13.reuse, -R17 ;  /* 0x0000000d02117223 */ /* 0x090fe20000000811 */
[----:B------:R-:W-:Y:S01]  /*0e90*/  FFMA R15, R12, R13, R15 ;  /* 0x0000000d0c0f7223 */ /* 0x000fe2000000000f */
[-C--:B-----5:R-:W-:Y:S01]  /*0ea0*/  FMUL R13, R16, R21.reuse ;  /* 0x00000015100d7220 */ /* 0x0a0fe20000400000 */
[----:B------:R-:W-:Y:S01]  /*0eb0*/  FMUL R21, R14, R21 ;  /* 0x000000150e157220 */ /* 0x000fe20000400000 */
[----:B------:R-:W-:Y:S01]  /*0ec0*/  FADD R17, R22, R17 ;  /* 0x0000001116117221 */ /* 0x000fe20000000000 */
[----:B------:R-:W-:Y:S01]  /*0ed0*/  FADD R15, R24, R15 ;  /* 0x0000000f180f7221 */ /* 0x000fe20000000000 */
[-C--:B------:R-:W-:Y:S01]  /*0ee0*/  FFMA R14, R14, R19.reuse, -R13 ;  /* 0x000000130e0e7223 */ /* 0x080fe2000000080d */
[----:B------:R-:W-:-:S03]  /*0ef0*/  FFMA R16, R16, R19, R21 ;  /* 0x0000001310107223 */ /* 0x000fc60000000015 */
[----:B------:R-:W-:Y:S01]  /*0f00*/  FADD R22, R17, R14 ;  /* 0x0000000e11167221 */ /* 0x000fe20000000000 */
[----:B------:R-:W-:-:S07]  /*0f10*/  FADD R24, R15, R16 ;  /* 0x000000100f187221 */ /* 0x000fce0000000000 */
.L_x_4:
[----:B------:R-:W-:Y:S05]  /*0f20*/  BRA.U UP1, `(.L_x_0) ;  /* 0x0000000101407547 */ /* 0x000fea000b800000 */
[----:B------:R-:W0:Y:S01]  /*0f30*/  LDC.64 R4, c[0x0][0x388] ;  /* 0x0000e200ff047b82 */ /* 0x000e220000000a00 */
[----:B------:R-:W-:Y:S01]  /*0f40*/  IADD3 R11, PT, PT, R11, UR4, RZ ;  /* 0x000000040b0b7c10 */ /* 0x000fe2000fffe0ff */
[----:B------:R-:W-:-:S06]  /*0f50*/  IMAD R9, R3, UR4, R10 ;  /* 0x0000000403097c24 */ /* 0x000fcc000f8e020a */
[----:B------:R-:W1:Y:S01]  /*0f60*/  LDC.64 R6, c[0x0][0x390] ;  /* 0x0000e400ff067b82 */ /* 0x000e620000000a00 */
[----:B0-----:R-:W-:-:S04]  /*0f70*/  IMAD.WIDE R2, R11, 0x8, R4 ;  /* 0x000000080b027825 */ /* 0x001fc800078e0204 */
[----:B-1----:R-:W-:Y:S02]  /*0f80*/  IMAD.WIDE R4, R9, 0x8, R6 ;  /* 0x0000000809047825 */ /* 0x002fe400078e0206 */
[----:B------:R-:W2:Y:S04]  /*0f90*/  LDG.E R7, desc[UR8][R2.64+0x4] ;  /* 0x0000040802077981 */ /* 0x000ea8000c1e1900 */
[----:B------:R-:W2:Y:S04]  /*0fa0*/  LDG.E R9, desc[UR8][R4.64+0x4] ;  /* 0x0000040804097981 */ /* 0x000ea8000c1e1900 */
[----:B------:R-:W3:Y:S04]  /*0fb0*/  LDG.E R6, desc[UR8][R2.64] ;  /* 0x0000000802067981 */ /* 0x000ee8000c1e1900 */
[----:B------:R-:W4:Y:S01]  /*0fc0*/  LDG.E R8, desc[UR8][R4.64] ;  /* 0x0000000804087981 */ /* 0x000f22000c1e1900 */
[-C--:B--2---:R-:W-:Y:S01]  /*0fd0*/  FMUL R11, R7, R9.reuse ;  /* 0x00000009070b7220 */ /* 0x084fe20000400000 */
[----:B---3--:R-:W-:-:S03]  /*0fe0*/  FMUL R10, R6, R9 ;  /* 0x00000009060a7220 */ /* 0x008fc60000400000 */
[-C--:B----4-:R-:W-:Y:S01]  /*0ff0*/  FFMA R11, R6, R8.reuse, -R11 ;  /* 0x00000008060b7223 */ /* 0x090fe2000000080b */
[----:B------:R-:W-:-:S03]  /*1000*/  FFMA R7, R7, R8, R10 ;  /* 0x0000000807077223 */ /* 0x000fc6000000000a */
[----:B------:R-:W-:Y:S01]  /*1010*/  FADD R22, R22, R11 ;  /* 0x0000000b16167221 */ /* 0x000fe20000000000 */
[----:B------:R-:W-:-:S07]  /*1020*/  FADD R24, R24, R7 ;  /* 0x0000000718187221 */ /* 0x000fce0000000000 */
.L_x_0:
[----:B------:R-:W0:Y:S02]  /*1030*/  LDC.64 R2, c[0x0][0x380] ;  /* 0x0000e000ff027b82 */ /* 0x000e240000000a00 */
[----:B0-----:R-:W-:-:S05]  /*1040*/  IMAD.WIDE R2, R0, 0x8, R2 ;  /* 0x0000000800027825 */ /* 0x001fca00078e0202 */
[----:B------:R-:W-:Y:S04]  /*1050*/  STG.E desc[UR8][R2.64], R22 ;  /* 0x0000001602007986 */ /* 0x000fe8000c101908 */
[----:B------:R-:W-:Y:S01]  /*1060*/  STG.E desc[UR8][R2.64+0x4], R24 ;  /* 0x0000041802007986 */ /* 0x000fe2000c101908 */
[----:B------:R-:W-:Y:S05]  /*1070*/  EXIT ;  /* 0x000000000000794d */ /* 0x000fea0003800000 */
.L_x_5:
[----:B------:R-:W-:-:S00]  /*1080*/  BRA `(.L_x_5) ;  /* 0xfffffffc00fc7947 */ /* 0x000fc0000383ffff */
[----:B------:R-:W-:-:S00]  /*1090*/  NOP ;  /* 0x0000000000007918 */ /* 0x000fc00000000000 */
        /* <DEDUP_REMOVED lines=14> */
.L_x_6:


//--------------------- .nv.shared.reserved.0     --------------------------
	.section	.nv.shared.reserved.0,"aw",@nobits
	.weak		__nv_reservedSMEM_offset_0_alias
	.size		__nv_reservedSMEM_offset_0_alias, 0, 64
	.other		__nv_reservedSMEM_offset_0_alias,@"STO_CUDA_RESERVED_SHARED STV_DEFAULT"
__nv_reservedSMEM_offset_0_alias:
	.zero		0
	.zero		64


//--------------------- .nv.constant0._Z23cuda_mul_matrix_complexP7ComplexPKS_S2_iii --------------------------
	.section	.nv.constant0._Z23cuda_mul_matrix_complexP7ComplexPKS_S2_iii,"a",@progbits
	.sectionflags	@""
	.align	4
.nv.constant0._Z23cuda_mul_matrix_complexP7ComplexPKS_S2_iii:
	.zero		932


//--------------------- SYMBOLS --------------------------

	.type		.nv.reservedSmem.offset0,@object
	.size		.nv.reservedSmem.offset0,0x4
